//
// Generated by NVIDIA NVVM Compiler
//
// Compiler Build ID: CL-36424714
// Cuda compilation tools, release 13.0, V13.0.88
// Based on NVVM 20.0.0
//

.version 9.0
.target sm_100
.address_size 64

	// .globl	_Z17oddEvenSortKernelPiii

.visible .entry _Z17oddEvenSortKernelPiii(
	.param .u64 .ptr .align 1 _Z17oddEvenSortKernelPiii_param_0,
	.param .u32 _Z17oddEvenSortKernelPiii_param_1,
	.param .u32 _Z17oddEvenSortKernelPiii_param_2
)
{
	.reg .pred 	%p<3>;
	.reg .b32 	%r<12>;
	.reg .b64 	%rd<5>;

	ld.param.u64 	%rd2, [_Z17oddEvenSortKernelPiii_param_0];
	ld.param.u32 	%r4, [_Z17oddEvenSortKernelPiii_param_1];
	ld.param.u32 	%r5, [_Z17oddEvenSortKernelPiii_param_2];
	mov.u32 	%r6, %tid.x;
	mov.u32 	%r7, %ctaid.x;
	mov.u32 	%r8, %ntid.x;
	mad.lo.s32 	%r9, %r7, %r8, %r6;
	shl.b32 	%r10, %r9, 1;
	add.s32 	%r1, %r5, %r10;
	add.s32 	%r11, %r4, -1;
	setp.ge.s32 	%p1, %r1, %r11;
	@%p1 bra 	$L__BB0_3;
	cvta.to.global.u64 	%rd3, %rd2;
	mul.wide.s32 	%rd4, %r1, 4;
	add.s64 	%rd1, %rd3, %rd4;
	ld.global.u32 	%r2, [%rd1];
	ld.global.u32 	%r3, [%rd1+4];
	setp.le.s32 	%p2, %r2, %r3;
	@%p2 bra 	$L__BB0_3;
	st.global.u32 	[%rd1], %r3;
	st.global.u32 	[%rd1+4], %r2;
$L__BB0_3:
	ret;

}


// ===== COMPILED SASS (sm_100) =====

	.target	sm_100

	.elftype	@"ET_EXEC"


//--------------------- .note.nv.tkinfo           --------------------------
	.section	.note.nv.tkinfo,"",@"SHT_NOTE"
	.sectionflags	@"SHF_NOTE_NV_TKINFO"
	.tkinfo
        /*0018*/ 	.word	0x00000002
        /*0030*/ 	.string	""
        /*0030*/ 	.string	"ptxas"
        /*0030*/ 	.string	"Cuda compilation tools, release 13.0, V13.0.88"
        /*0030*/ 	.string	"Build cuda_13.0.r13.0/compiler.36424714_0"
        /*0030*/ 	.string	"-arch sm_100 -m 64 "



//--------------------- .note.nv.cuinfo           --------------------------
	.section	.note.nv.cuinfo,"",@"SHT_NOTE"
	.sectionflags	@"SHF_NOTE_NV_CUINFO"
        /*0018*/ 	.short	0x0002
        /*001a*/ 	.short	0x0064
        /*001c*/ 	.short	0x0082
	.zero		2


//--------------------- .nv.info                  --------------------------
	.section	.nv.info,"",@"SHT_CUDA_INFO"
	.align	4


	//----- nvinfo : EIATTR_REGCOUNT
	.align		4
        /*0000*/ 	.byte	0x04, 0x2f
        /*0002*/ 	.short	(.L_1 - .L_0)
	.align		4
.L_0:
        /*0004*/ 	.word	index@(_Z17oddEvenSortKernelPiii)
        /*0008*/ 	.word	0x00000008


	//----- nvinfo : EIATTR_FRAME_SIZE
	.align		4
.L_1:
        /*000c*/ 	.byte	0x04, 0x11
        /*000e*/ 	.short	(.L_3 - .L_2)
	.align		4
.L_2:
        /*0010*/ 	.word	index@(_Z17oddEvenSortKernelPiii)
        /*0014*/ 	.word	0x00000000


	//----- nvinfo : EIATTR_MIN_STACK_SIZE
	.align		4
.L_3:
        /*0018*/ 	.byte	0x04, 0x12
        /*001a*/ 	.short	(.L_5 - .L_4)
	.align		4
.L_4:
        /*001c*/ 	.word	index@(_Z17oddEvenSortKernelPiii)
        /*0020*/ 	.word	0x00000000
.L_5:


//--------------------- .nv.compat                --------------------------
	.section	.nv.compat,"",@"SHT_CUDA_COMPAT_INFO"
	.align	4
        /*0000*/ 	.byte	0x02, 0x09, 0x00, 0x00, 0x02, 0x02, 0x01, 0x00, 0x02, 0x05, 0x05, 0x00, 0x03, 0x07, 0x01, 0x01
        /*0010*/ 	.byte	0x02, 0x03, 0x00, 0x00, 0x02, 0x06, 0x01, 0x00, 0x04, 0x0b, 0x08, 0x00, 0x09, 0x00, 0x00, 0x00
        /*0020*/ 	.byte	0x00, 0x00, 0x00, 0x00


//--------------------- .nv.info._Z17oddEvenSortKernelPiii --------------------------
	.section	.nv.info._Z17oddEvenSortKernelPiii,"",@"SHT_CUDA_INFO"
	.sectionflags	@""
	.align	4


	//----- nvinfo : EIATTR_CUDA_API_VERSION
	.align		4
        /*0000*/ 	.byte	0x04, 0x37
        /*0002*/ 	.short	(.L_7 - .L_6)
.L_6:
        /*0004*/ 	.word	0x00000082


	//----- nvinfo : EIATTR_KPARAM_INFO
	.align		4
.L_7:
        /*0008*/ 	.byte	0x04, 0x17
        /*000a*/ 	.short	(.L_9 - .L_8)
.L_8:
        /*000c*/ 	.word	0x00000000
        /*0010*/ 	.short	0x0002
        /*0012*/ 	.short	0x000c
        /*0014*/ 	.byte	0x00, 0xf0, 0x11, 0x00


	//----- nvinfo : EIATTR_KPARAM_INFO
	.align		4
.L_9:
        /*0018*/ 	.byte	0x04, 0x17
        /*001a*/ 	.short	(.L_11 - .L_10)
.L_10:
        /*001c*/ 	.word	0x00000000
        /*0020*/ 	.short	0x0001
        /*0022*/ 	.short	0x0008
        /*0024*/ 	.byte	0x00, 0xf0, 0x11, 0x00


	//----- nvinfo : EIATTR_KPARAM_INFO
	.align		4
.L_11:
        /*0028*/ 	.byte	0x04, 0x17
        /*002a*/ 	.short	(.L_13 - .L_12)
.L_12:
        /*002c*/ 	.word	0x00000000
        /*0030*/ 	.short	0x0000
        /*0032*/ 	.short	0x0000
        /*0034*/ 	.byte	0x00, 0xf5, 0x21, 0x00


	//----- nvinfo : EIATTR_SPARSE_MMA_MASK
	.align		4
.L_13:
        /*0038*/ 	.byte	0x03, 0x50
        /*003a*/ 	.short	0x0000


	//----- nvinfo : EIATTR_MAXREG_COUNT
	.align		4
        /*003c*/ 	.byte	0x03, 0x1b
        /*003e*/ 	.short	0x00ff


	//----- nvinfo : EIATTR_MERCURY_ISA_VERSION
	.align		4
        /*0040*/ 	.byte	0x03, 0x5f
        /*0042*/ 	.short	0x0101


	//----- nvinfo : EIATTR_VRC_CTA_INIT_COUNT
	.align		4
        /*0044*/ 	.byte	0x02, 0x4a
	.zero		1
	.zero		1


	//----- nvinfo : EIATTR_EXIT_INSTR_OFFSETS
	.align		4
        /*0048*/ 	.byte	0x04, 0x1c
        /*004a*/ 	.short	(.L_15 - .L_14)


	//   ....[0]....
.L_14:
        /*004c*/ 	.word	0x00000090


	//   ....[1]....
        /*0050*/ 	.word	0x00000100


	//   ....[2]....
        /*0054*/ 	.word	0x00000130


	//----- nvinfo : EIATTR_CBANK_PARAM_SIZE
	.align		4
.L_15:
        /*0058*/ 	.byte	0x03, 0x19
        /*005a*/ 	.short	0x0010


	//----- nvinfo : EIATTR_PARAM_CBANK
	.align		4
        /*005c*/ 	.byte	0x04, 0x0a
        /*005e*/ 	.short	(.L_17 - .L_16)
	.align		4
.L_16:
        /*0060*/ 	.word	index@(.nv.constant0._Z17oddEvenSortKernelPiii)
        /*0064*/ 	.short	0x0380
        /*0066*/ 	.short	0x0010


	//----- nvinfo : EIATTR_SW_WAR
	.align		4
.L_17:
        /*0068*/ 	.byte	0x04, 0x36
        /*006a*/ 	.short	(.L_19 - .L_18)
.L_18:
        /*006c*/ 	.word	0x00000008
.L_19:


//--------------------- .nv.callgraph             --------------------------
	.section	.nv.callgraph,"",@"SHT_CUDA_CALLGRAPH"
	.align	4
	.sectionentsize	8
	.align		4
        /*0000*/ 	.word	0x00000000
	.align		4
        /*0004*/ 	.word	0xffffffff
	.align		4
        /*0008*/ 	.word	0x00000000
	.align		4
        /*000c*/ 	.word	0xfffffffe
	.align		4
        /*0010*/ 	.word	0x00000000
	.align		4
        /*0014*/ 	.word	0xfffffffd
	.align		4
        /*0018*/ 	.word	0x00000000
	.align		4
        /*001c*/ 	.word	0xfffffffc


//--------------------- .text._Z17oddEvenSortKernelPiii --------------------------
	.section	.text._Z17oddEvenSortKernelPiii,"ax",@progbits
	.align	128
        .global         _Z17oddEvenSortKernelPiii
        .type           _Z17oddEvenSortKernelPiii,@function
        .size           _Z17oddEvenSortKernelPiii,(.L_x_1 - _Z17oddEvenSortKernelPiii)
        .other          _Z17oddEvenSortKernelPiii,@"STO_CUDA_ENTRY STV_DEFAULT"
_Z17oddEvenSortKernelPiii:
.text._Z17oddEvenSortKernelPiii:
[----:B------:R-:W-:Y:S01]  /*0000*/  LDC R1, c[0x0][0x37c] ;  /* 0x0000df00ff017b82 */ /* 0x000fe20000000800 */
[----:B------:R-:W0:Y:S07]  /*0010*/  S2R R0, SR_TID.X ;  /* 0x0000000000007919 */ /* 0x000e2e0000002100 */
[----:B------:R-:W0:Y:S01]  /*0020*/  S2UR UR6, SR_CTAID.X ;  /* 0x00000000000679c3 */ /* 0x000e220000002500 */
[----:B------:R-:W1:Y:S07]  /*0030*/  LDCU.64 UR4, c[0x0][0x388] ;  /* 0x00007100ff0477ac */ /* 0x000e6e0008000a00 */
[----:B------:R-:W0:Y:S01]  /*0040*/  LDC R3, c[0x0][0x360] ;  /* 0x0000d800ff037b82 */ /* 0x000e220000000800 */
[----:B-1----:R-:W-:Y:S01]  /*0050*/  UIADD3 UR4, UPT, UPT, UR4, -0x1, URZ ;  /* 0xffffffff04047890 */ /* 0x002fe2000fffe0ff */
[----:B0-----:R-:W-:-:S05]  /*0060*/  IMAD R0, R3, UR6, R0 ;  /* 0x0000000603007c24 */ /* 0x001fca000f8e0200 */
[----:B------:R-:W-:-:S04]  /*0070*/  LEA R5, R0, UR5, 0x1 ;  /* 0x0000000500057c11 */ /* 0x000fc8000f8e08ff */
[----:B------:R-:W-:-:S13]  /*0080*/  ISETP.GE.AND P0, PT, R5, UR4, PT ;  /* 0x0000000405007c0c */ /* 0x000fda000bf06270 */
[----:B------:R-:W-:Y:S05]  /*0090*/  @P0 EXIT ;  /* 0x000000000000094d */ /* 0x000fea0003800000 */
[----:B------:R-:W0:Y:S01]  /*00a0*/  LDC.64 R2, c[0x0][0x380] ;  /* 0x0000e000ff027b82 */ /* 0x000e220000000a00 */
[----:B------:R-:W1:Y:S01]  /*00b0*/  LDCU.64 UR4, c[0x0][0x358] ;  /* 0x00006b00ff0477ac */ /* 0x000e620008000a00 */
[----:B0-----:R-:W-:-:S05]  /*00c0*/  IMAD.WIDE R2, R5, 0x4, R2 ;  /* 0x0000000405027825 */ /* 0x001fca00078e0202 */
[----:B-1----:R-:W2:Y:S04]  /*00d0*/  LDG.E R5, desc[UR4][R2.64] ;  /* 0x0000000402057981 */ /* 0x002ea8000c1e1900 */
[----:B------:R-:W2:Y:S02]  /*00e0*/  LDG.E R0, desc[UR4][R2.64+0x4] ;  /* 0x0000040402007981 */ /* 0x000ea4000c1e1900 */
[----:B--2---:R-:W-:-:S13]  /*00f0*/  ISETP.GT.AND P0, PT, R5, R0, PT ;  /* 0x000000000500720c */ /* 0x004fda0003f04270 */
[----:B------:R-:W-:Y:S05]  /*0100*/  @!P0 EXIT ;  /* 0x000000000000894d */ /* 0x000fea0003800000 */
[----:B------:R-:W-:Y:S04]  /*0110*/  STG.E desc[UR4][R2.64], R0 ;  /* 0x0000000002007986 */ /* 0x000fe8000c101904 */
[----:B------:R-:W-:Y:S01]  /*0120*/  STG.E desc[UR4][R2.64+0x4], R5 ;  /* 0x0000040502007986 */ /* 0x000fe2000c101904 */
[----:B------:R-:W-:Y:S05]  /*0130*/  EXIT ;  /* 0x000000000000794d */ /* 0x000fea0003800000 */
.L_x_0:
[----:B------:R-:W-:-:S00]  /*0140*/  BRA `(.L_x_0) ;  /* 0xfffffffc00fc7947 */ /* 0x000fc0000383ffff */
[----:B------:R-:W-:-:S00]  /*0150*/  NOP ;  /* 0x0000000000007918 */ /* 0x000fc00000000000 */
        /* <DEDUP_REMOVED lines=10> */
.L_x_1:


//--------------------- .nv.shared.reserved.0     --------------------------
	.section	.nv.shared.reserved.0,"aw",@nobits
	.weak		__nv_reservedSMEM_offset_0_alias
	.size		__nv_reservedSMEM_offset_0_alias, 0, 64
	.other		__nv_reservedSMEM_offset_0_alias,@"STO_CUDA_RESERVED_SHARED STV_DEFAULT"
__nv_reservedSMEM_offset_0_alias:
	.zero		0
	.zero		64


//--------------------- .nv.constant0._Z17oddEvenSortKernelPiii --------------------------
	.section	.nv.constant0._Z17oddEvenSortKernelPiii,"a",@progbits
	.sectionflags	@""
	.align	4
.nv.constant0._Z17oddEvenSortKernelPiii:
	.zero		912


//--------------------- SYMBOLS --------------------------

	.type		.nv.reservedSmem.offset0,@object
	.size		.nv.reservedSmem.offset0,0x4
